//
// Generated by NVIDIA NVVM Compiler
//
// Compiler Build ID: CL-36424714
// Cuda compilation tools, release 13.0, V13.0.88
// Based on NVVM 20.0.0
//

.version 9.0
.target sm_100
.address_size 64

	// .globl	_Z16evenoddincrementPfii

.visible .entry _Z16evenoddincrementPfii(
	.param .u64 .ptr .align 1 _Z16evenoddincrementPfii_param_0,
	.param .u32 _Z16evenoddincrementPfii_param_1,
	.param .u32 _Z16evenoddincrementPfii_param_2
)
{
	.reg .pred 	%p<2>;
	.reg .b32 	%r<9>;
	.reg .b32 	%f<4>;
	.reg .b64 	%rd<5>;

	ld.param.u64 	%rd1, [_Z16evenoddincrementPfii_param_0];
	ld.param.u32 	%r1, [_Z16evenoddincrementPfii_param_1];
	ld.param.u32 	%r2, [_Z16evenoddincrementPfii_param_2];
	mov.u32 	%r3, %tid.x;
	mov.u32 	%r4, %ctaid.x;
	mov.u32 	%r5, %ntid.x;
	mad.lo.s32 	%r6, %r4, %r5, %r3;
	and.b32  	%r7, %r6, 1;
	setp.eq.b32 	%p1, %r7, 1;
	selp.b32 	%r8, %r2, %r1, %p1;
	cvta.to.global.u64 	%rd2, %rd1;
	cvt.rn.f32.s32 	%f1, %r8;
	mul.wide.s32 	%rd3, %r6, 4;
	add.s64 	%rd4, %rd2, %rd3;
	ld.global.f32 	%f2, [%rd4];
	add.f32 	%f3, %f2, %f1;
	st.global.f32 	[%rd4], %f3;
	ret;

}


// ===== COMPILED SASS (sm_100) =====

	.target	sm_100

	.elftype	@"ET_EXEC"


//--------------------- .note.nv.tkinfo           --------------------------
	.section	.note.nv.tkinfo,"",@"SHT_NOTE"
	.sectionflags	@"SHF_NOTE_NV_TKINFO"
	.tkinfo
        /*0018*/ 	.word	0x00000002
        /*0030*/ 	.string	""
        /*0030*/ 	.string	"ptxas"
        /*0030*/ 	.string	"Cuda compilation tools, release 13.0, V13.0.88"
        /*0030*/ 	.string	"Build cuda_13.0.r13.0/compiler.36424714_0"
        /*0030*/ 	.string	"-arch sm_100 -m 64 "



//--------------------- .note.nv.cuinfo           --------------------------
	.section	.note.nv.cuinfo,"",@"SHT_NOTE"
	.sectionflags	@"SHF_NOTE_NV_CUINFO"
        /*0018*/ 	.short	0x0002
        /*001a*/ 	.short	0x0064
        /*001c*/ 	.short	0x0082
	.zero		2


//--------------------- .nv.info                  --------------------------
	.section	.nv.info,"",@"SHT_CUDA_INFO"
	.align	4


	//----- nvinfo : EIATTR_REGCOUNT
	.align		4
        /*0000*/ 	.byte	0x04, 0x2f
        /*0002*/ 	.short	(.L_1 - .L_0)
	.align		4
.L_0:
        /*0004*/ 	.word	index@(_Z16evenoddincrementPfii)
        /*0008*/ 	.word	0x0000000a


	//----- nvinfo : EIATTR_FRAME_SIZE
	.align		4
.L_1:
        /*000c*/ 	.byte	0x04, 0x11
        /*000e*/ 	.short	(.L_3 - .L_2)
	.align		4
.L_2:
        /*0010*/ 	.word	index@(_Z16evenoddincrementPfii)
        /*0014*/ 	.word	0x00000000


	//----- nvinfo : EIATTR_MIN_STACK_SIZE
	.align		4
.L_3:
        /*0018*/ 	.byte	0x04, 0x12
        /*001a*/ 	.short	(.L_5 - .L_4)
	.align		4
.L_4:
        /*001c*/ 	.word	index@(_Z16evenoddincrementPfii)
        /*0020*/ 	.word	0x00000000
.L_5:


//--------------------- .nv.compat                --------------------------
	.section	.nv.compat,"",@"SHT_CUDA_COMPAT_INFO"
	.align	4
        /*0000*/ 	.byte	0x02, 0x09, 0x00, 0x00, 0x02, 0x02, 0x01, 0x00, 0x02, 0x05, 0x05, 0x00, 0x03, 0x07, 0x01, 0x01
        /*0010*/ 	.byte	0x02, 0x03, 0x00, 0x00, 0x02, 0x06, 0x01, 0x00, 0x04, 0x0b, 0x08, 0x00, 0x09, 0x00, 0x00, 0x00
        /*0020*/ 	.byte	0x00, 0x00, 0x00, 0x00


//--------------------- .nv.info._Z16evenoddincrementPfii --------------------------
	.section	.nv.info._Z16evenoddincrementPfii,"",@"SHT_CUDA_INFO"
	.sectionflags	@""
	.align	4


	//----- nvinfo : EIATTR_CUDA_API_VERSION
	.align		4
        /*0000*/ 	.byte	0x04, 0x37
        /*0002*/ 	.short	(.L_7 - .L_6)
.L_6:
        /*0004*/ 	.word	0x00000082


	//----- nvinfo : EIATTR_KPARAM_INFO
	.align		4
.L_7:
        /*0008*/ 	.byte	0x04, 0x17
        /*000a*/ 	.short	(.L_9 - .L_8)
.L_8:
        /*000c*/ 	.word	0x00000000
        /*0010*/ 	.short	0x0002
        /*0012*/ 	.short	0x000c
        /*0014*/ 	.byte	0x00, 0xf0, 0x11, 0x00


	//----- nvinfo : EIATTR_KPARAM_INFO
	.align		4
.L_9:
        /*0018*/ 	.byte	0x04, 0x17
        /*001a*/ 	.short	(.L_11 - .L_10)
.L_10:
        /*001c*/ 	.word	0x00000000
        /*0020*/ 	.short	0x0001
        /*0022*/ 	.short	0x0008
        /*0024*/ 	.byte	0x00, 0xf0, 0x11, 0x00


	//----- nvinfo : EIATTR_KPARAM_INFO
	.align		4
.L_11:
        /*0028*/ 	.byte	0x04, 0x17
        /*002a*/ 	.short	(.L_13 - .L_12)
.L_12:
        /*002c*/ 	.word	0x00000000
        /*0030*/ 	.short	0x0000
        /*0032*/ 	.short	0x0000
        /*0034*/ 	.byte	0x00, 0xf5, 0x21, 0x00


	//----- nvinfo : EIATTR_SPARSE_MMA_MASK
	.align		4
.L_13:
        /*0038*/ 	.byte	0x03, 0x50
        /*003a*/ 	.short	0x0000


	//----- nvinfo : EIATTR_MAXREG_COUNT
	.align		4
        /*003c*/ 	.byte	0x03, 0x1b
        /*003e*/ 	.short	0x00ff


	//----- nvinfo : EIATTR_MERCURY_ISA_VERSION
	.align		4
        /*0040*/ 	.byte	0x03, 0x5f
        /*0042*/ 	.short	0x0101


	//----- nvinfo : EIATTR_VRC_CTA_INIT_COUNT
	.align		4
        /*0044*/ 	.byte	0x02, 0x4a
	.zero		1
	.zero		1


	//----- nvinfo : EIATTR_EXIT_INSTR_OFFSETS
	.align		4
        /*0048*/ 	.byte	0x04, 0x1c
        /*004a*/ 	.short	(.L_15 - .L_14)


	//   ....[0]....
.L_14:
        /*004c*/ 	.word	0x00000100


	//----- nvinfo : EIATTR_CBANK_PARAM_SIZE
	.align		4
.L_15:
        /*0050*/ 	.byte	0x03, 0x19
        /*0052*/ 	.short	0x0010


	//----- nvinfo : EIATTR_PARAM_CBANK
	.align		4
        /*0054*/ 	.byte	0x04, 0x0a
        /*0056*/ 	.short	(.L_17 - .L_16)
	.align		4
.L_16:
        /*0058*/ 	.word	index@(.nv.constant0._Z16evenoddincrementPfii)
        /*005c*/ 	.short	0x0380
        /*005e*/ 	.short	0x0010


	//----- nvinfo : EIATTR_SW_WAR
	.align		4
.L_17:
        /*0060*/ 	.byte	0x04, 0x36
        /*0062*/ 	.short	(.L_19 - .L_18)
.L_18:
        /*0064*/ 	.word	0x00000008
.L_19:


//--------------------- .nv.callgraph             --------------------------
	.section	.nv.callgraph,"",@"SHT_CUDA_CALLGRAPH"
	.align	4
	.sectionentsize	8
	.align		4
        /*0000*/ 	.word	0x00000000
	.align		4
        /*0004*/ 	.word	0xffffffff
	.align		4
        /*0008*/ 	.word	0x00000000
	.align		4
        /*000c*/ 	.word	0xfffffffe
	.align		4
        /*0010*/ 	.word	0x00000000
	.align		4
        /*0014*/ 	.word	0xfffffffd
	.align		4
        /*0018*/ 	.word	0x00000000
	.align		4
        /*001c*/ 	.word	0xfffffffc


//--------------------- .text._Z16evenoddincrementPfii --------------------------
	.section	.text._Z16evenoddincrementPfii,"ax",@progbits
	.align	128
        .global         _Z16evenoddincrementPfii
        .type           _Z16evenoddincrementPfii,@function
        .size           _Z16evenoddincrementPfii,(.L_x_1 - _Z16evenoddincrementPfii)
        .other          _Z16evenoddincrementPfii,@"STO_CUDA_ENTRY STV_DEFAULT"
_Z16evenoddincrementPfii:
.text._Z16evenoddincrementPfii:
[----:B------:R-:W-:Y:S01]  /*0000*/  LDC R1, c[0x0][0x37c] ;  /* 0x0000df00ff017b82 */ /* 0x000fe20000000800 */
[----:B------:R-:W0:Y:S07]  /*0010*/  S2R R5, SR_TID.X ;  /* 0x0000000000057919 */ /* 0x000e2e0000002100 */
[----:B------:R-:W0:Y:S01]  /*0020*/  S2UR UR6, SR_CTAID.X ;  /* 0x00000000000679c3 */ /* 0x000e220000002500 */
[----:B------:R-:W1:Y:S07]  /*0030*/  LDCU.64 UR4, c[0x0][0x358] ;  /* 0x00006b00ff0477ac */ /* 0x000e6e0008000a00 */
[----:B------:R-:W0:Y:S08]  /*0040*/  LDC R0, c[0x0][0x360] ;  /* 0x0000d800ff007b82 */ /* 0x000e300000000800 */
[----:B------:R-:W2:Y:S01]  /*0050*/  LDC.64 R2, c[0x0][0x380] ;  /* 0x0000e000ff027b82 */ /* 0x000ea20000000a00 */
[----:B0-----:R-:W-:-:S07]  /*0060*/  IMAD R5, R0, UR6, R5 ;  /* 0x0000000600057c24 */ /* 0x001fce000f8e0205 */
[----:B------:R-:W0:Y:S01]  /*0070*/  LDC R0, c[0x0][0x38c] ;  /* 0x0000e300ff007b82 */ /* 0x000e220000000800 */
[----:B--2---:R-:W-:-:S05]  /*0080*/  IMAD.WIDE R2, R5, 0x4, R2 ;  /* 0x0000000405027825 */ /* 0x004fca00078e0202 */
[----:B-1----:R-:W2:Y:S01]  /*0090*/  LDG.E R7, desc[UR4][R2.64] ;  /* 0x0000000402077981 */ /* 0x002ea2000c1e1900 */
[----:B------:R-:W-:-:S04]  /*00a0*/  LOP3.LUT R5, R5, 0x1, RZ, 0xc0, !PT ;  /* 0x0000000105057812 */ /* 0x000fc800078ec0ff */
[----:B------:R-:W-:-:S13]  /*00b0*/  ISETP.NE.U32.AND P0, PT, R5, 0x1, PT ;  /* 0x000000010500780c */ /* 0x000fda0003f05070 */
[----:B0-----:R-:W0:Y:S02]  /*00c0*/  @P0 LDC R0, c[0x0][0x388] ;  /* 0x0000e200ff000b82 */ /* 0x001e240000000800 */
[----:B0-----:R-:W-:-:S05]  /*00d0*/  I2FP.F32.S32 R0, R0 ;  /* 0x0000000000007245 */ /* 0x001fca0000201400 */
[----:B--2---:R-:W-:-:S05]  /*00e0*/  FADD R7, R0, R7 ;  /* 0x0000000700077221 */ /* 0x004fca0000000000 */
[----:B------:R-:W-:Y:S01]  /*00f0*/  STG.E desc[UR4][R2.64], R7 ;  /* 0x0000000702007986 */ /* 0x000fe2000c101904 */
[----:B------:R-:W-:Y:S05]  /*0100*/  EXIT ;  /* 0x000000000000794d */ /* 0x000fea0003800000 */
.L_x_0:
[----:B------:R-:W-:-:S00]  /*0110*/  BRA `(.L_x_0) ;  /* 0xfffffffc00fc7947 */ /* 0x000fc0000383ffff */
[----:B------:R-:W-:-:S00]  /*0120*/  NOP ;  /* 0x0000000000007918 */ /* 0x000fc00000000000 */
        /* <DEDUP_REMOVED lines=13> */
.L_x_1:


//--------------------- .nv.shared.reserved.0     --------------------------
	.section	.nv.shared.reserved.0,"aw",@nobits
	.weak		__nv_reservedSMEM_offset_0_alias
	.size		__nv_reservedSMEM_offset_0_alias, 0, 64
	.other		__nv_reservedSMEM_offset_0_alias,@"STO_CUDA_RESERVED_SHARED STV_DEFAULT"
__nv_reservedSMEM_offset_0_alias:
	.zero		0
	.zero		64


//--------------------- .nv.constant0._Z16evenoddincrementPfii --------------------------
	.section	.nv.constant0._Z16evenoddincrementPfii,"a",@progbits
	.sectionflags	@""
	.align	4
.nv.constant0._Z16evenoddincrementPfii:
	.zero		912


//--------------------- SYMBOLS --------------------------

	.type		.nv.reservedSmem.offset0,@object
	.size		.nv.reservedSmem.offset0,0x4
